	.headerflags	@"EF_CUDA_TEXMODE_UNIFIED EF_CUDA_64BIT_ADDRESS EF_CUDA_ACCELERATORS EF_CUDA_SM90 EF_CUDA_VIRTUAL_SM(EF_CUDA_SM90)"
	.elftype	@"ET_EXEC"


//--------------------- .nv.info                  --------------------------
	.section	.nv.info,"",@"SHT_CUDA_INFO"
	.align	4


	//----- nvinfo : EIATTR_REGCOUNT
	.align		4
        /*0000*/ 	.byte	0x04, 0x2f
        /*0002*/ 	.short	(.L_1 - .L_0)
	.align		4
.L_0:
        /*0004*/ 	.word	index@(triton_mm)
        /*0008*/ 	.word	0x00000028


	//----- nvinfo : EIATTR_MIN_STACK_SIZE
	.align		4
.L_1:
        /*000c*/ 	.byte	0x04, 0x12
        /*000e*/ 	.short	(.L_3 - .L_2)
	.align		4
.L_2:
        /*0010*/ 	.word	index@(triton_mm)
        /*0014*/ 	.word	0x00000000


	//----- nvinfo : EIATTR_FRAME_SIZE
	.align		4
.L_3:
        /*0018*/ 	.byte	0x04, 0x11
        /*001a*/ 	.short	(.L_5 - .L_4)
	.align		4
.L_4:
        /*001c*/ 	.word	index@(triton_mm)
        /*0020*/ 	.word	0x00000000


	//----- nvinfo : EIATTR_MIN_STACK_SIZE
	.align		4
.L_5:
        /*0024*/ 	.byte	0x04, 0x12
        /*0026*/ 	.short	(.L_7 - .L_6)
	.align		4
.L_6:
        /*0028*/ 	.word	index@(triton_mm)
        /*002c*/ 	.word	0x00000000
.L_7:


//--------------------- .nv.info.triton_mm        --------------------------
	.section	.nv.info.triton_mm,"",@"SHT_CUDA_INFO"
	.sectionflags	@""
	.align	4


	//----- nvinfo : EIATTR_CUDA_API_VERSION
	.align		4
        /*0000*/ 	.byte	0x04, 0x37
        /*0002*/ 	.short	(.L_9 - .L_8)
.L_8:
        /*0004*/ 	.word	0x0000007c


	//----- nvinfo : EIATTR_KPARAM_INFO
	.align		4
.L_9:
        /*0008*/ 	.byte	0x04, 0x17
        /*000a*/ 	.short	(.L_11 - .L_10)
.L_10:
        /*000c*/ 	.word	0x00000000
        /*0010*/ 	.short	0x0002
        /*0012*/ 	.short	0x0010
        /*0014*/ 	.byte	0x00, 0xf0, 0x21, 0x00


	//----- nvinfo : EIATTR_KPARAM_INFO
	.align		4
.L_11:
        /*0018*/ 	.byte	0x04, 0x17
        /*001a*/ 	.short	(.L_13 - .L_12)
.L_12:
        /*001c*/ 	.word	0x00000000
        /*0020*/ 	.short	0x0001
        /*0022*/ 	.short	0x0008
        /*0024*/ 	.byte	0x00, 0xf0, 0x21, 0x00


	//----- nvinfo : EIATTR_KPARAM_INFO
	.align		4
.L_13:
        /*0028*/ 	.byte	0x04, 0x17
        /*002a*/ 	.short	(.L_15 - .L_14)
.L_14:
        /*002c*/ 	.word	0x00000000
        /*0030*/ 	.short	0x0000
        /*0032*/ 	.short	0x0000
        /*0034*/ 	.byte	0x00, 0xf0, 0x21, 0x00


	//----- nvinfo : EIATTR_SPARSE_MMA_MASK
	.align		4
.L_15:
        /*0038*/ 	.byte	0x03, 0x50
        /*003a*/ 	.short	0x0000


	//----- nvinfo : EIATTR_MAXREG_COUNT
	.align		4
        /*003c*/ 	.byte	0x03, 0x1b
        /*003e*/ 	.short	0x00ff


	//----- nvinfo : EIATTR_EXIT_INSTR_OFFSETS
	.align		4
        /*0040*/ 	.byte	0x04, 0x1c
        /*0042*/ 	.short	(.L_17 - .L_16)


	//   ....[0]....
.L_16:
        /*0044*/ 	.word	0x00001bd0


	//   ....[1]....
        /*0048*/ 	.word	0x00001c20


	//----- nvinfo : EIATTR_MAX_THREADS
	.align		4
.L_17:
        /*004c*/ 	.byte	0x04, 0x05
        /*004e*/ 	.short	(.L_19 - .L_18)
.L_18:
        /*0050*/ 	.word	0x00000100
        /*0054*/ 	.word	0x00000001
        /*0058*/ 	.word	0x00000001


	//----- nvinfo : EIATTR_CBANK_PARAM_SIZE
	.align		4
.L_19:
        /*005c*/ 	.byte	0x03, 0x19
        /*005e*/ 	.short	0x0018


	//----- nvinfo : EIATTR_PARAM_CBANK
	.align		4
        /*0060*/ 	.byte	0x04, 0x0a
        /*0062*/ 	.short	(.L_21 - .L_20)
	.align		4
.L_20:
        /*0064*/ 	.word	index@(.nv.constant0.triton_mm)
        /*0068*/ 	.short	0x0210
        /*006a*/ 	.short	0x0018


	//----- nvinfo : EIATTR_SW_WAR
	.align		4
.L_21:
        /*006c*/ 	.byte	0x04, 0x36
        /*006e*/ 	.short	(.L_23 - .L_22)
.L_22:
        /*0070*/ 	.word	0x00000008
.L_23:


//--------------------- .nv.callgraph             --------------------------
	.section	.nv.callgraph,"",@"SHT_CUDA_CALLGRAPH"
	.align	4
	.sectionentsize	8
	.align		4
        /*0000*/ 	.word	0x00000000
	.align		4
        /*0004*/ 	.word	0xffffffff
	.align		4
        /*0008*/ 	.word	0x00000000
	.align		4
        /*000c*/ 	.word	0xfffffffe
	.align		4
        /*0010*/ 	.word	0x00000000
	.align		4
        /*0014*/ 	.word	0xfffffffd
	.align		4
        /*0018*/ 	.word	0x00000000
	.align		4
        /*001c*/ 	.word	0xfffffffc


//--------------------- .text.triton_mm           --------------------------
	.section	.text.triton_mm,"ax",@progbits
	.sectionflags	@"SHF_BARRIERS=1"
	.align	128
        .global         triton_mm
        .type           triton_mm,@function
        .size           triton_mm,(.L_x_2 - triton_mm)
        .other          triton_mm,@"STO_CUDA_ENTRY STV_DEFAULT"
triton_mm:
.text.triton_mm:
[----:B------:R-:W1:Y:S02]  /*0000*/  LDC R1, c[0x0][0x28] ;  /* 0x00000a00ff017b82 */ /* 0x000e640000000800 */
[----:B------:R-:W2:Y:S01]  /*0010*/  S2UR UR18, SR_CTAID.X ;  /* 0x00000000001279c3 */ /* 0x000ea20000002500 */
[----:B------:R-:W3:Y:S01]  /*0020*/  S2R R19, SR_TID.X ;  /* 0x0000000000137919 */ /* 0x000ee20000002100 */
[----:B------:R-:W-:Y:S01]  /*0030*/  ULDC.64 UR16, c[0x0][0x208] ;  /* 0x0000820000107ab9 */ /* 0x000fe20000000a00 */
[----:B------:R-:W-:Y:S01]  /*0040*/  UMOV UR13, 0xffffffe0 ;  /* 0xffffffe0000d7882 */ /* 0x000fe20000000000 */
[----:B--2---:R-:W-:-:S04]  /*0050*/  UIMAD.WIDE UR4, UR18, 0x2aaaaaab, URZ ;  /* 0x2aaaaaab120478a5 */ /* 0x004fc8000f8e023f */
[----:B------:R-:W-:-:S03]  /*0060*/  USHF.R.U32.HI UR6, URZ, 0x1f, UR5 ;  /* 0x0000001f3f067899 */ /* 0x000fc60008011605 */
[----:B------:R-:W-:Y:S01]  /*0070*/  UMOV UR4, 0xfffffff8 ;  /* 0xfffffff800047882 */ /* 0x000fe20000000000 */
[----:B------:R-:W-:Y:S01]  /*0080*/  ULEA.HI.SX32 UR6, UR5, UR6, 0x1a ;  /* 0x0000000605067291 */ /* 0x000fe2000f8fd23f */
[--C-:B---3--:R-:W-:Y:S01]  /*0090*/  SHF.R.U32.HI R25, RZ, 0x2, R19.reuse ;  /* 0x00000002ff197819 */ /* 0x108fe20000011613 */
[----:B------:R-:W-:Y:S01]  /*00a0*/  IMAD.SHL.U32 R29, R19, 0x2, RZ ;  /* 0x00000002131d7824 */ /* 0x000fe200078e00ff */
[--C-:B------:R-:W-:Y:S01]  /*00b0*/  SHF.R.U32.HI R27, RZ, 0x4, R19.reuse ;  /* 0x00000004ff1b7819 */ /* 0x100fe20000011613 */
[----:B------:R-:W-:Y:S01]  /*00c0*/  UIMAD UR4, UR6, UR4, 0x1 ;  /* 0x00000001060474a4 */ /* 0x000fe2000f8e0204 */
[----:B------:R-:W-:Y:S01]  /*00d0*/  SGXT.U32 R25, R25, 0x6 ;  /* 0x000000061919781a */ /* 0x000fe20000000000 */
[----:B------:R-:W-:Y:S01]  /*00e0*/  UIMAD UR11, UR6, -0x180, UR18 ;  /* 0xfffffe80060b78a4 */ /* 0x000fe2000f8e0212 */
[----:B------:R-:W-:Y:S01]  /*00f0*/  SGXT.U32 R27, R27, 0x4 ;  /* 0x000000041b1b781a */ /* 0x000fe20000000000 */
[----:B------:R-:W-:Y:S01]  /*0100*/  UISETP.LT.AND UP0, UPT, UR4, 0x8, UPT ;  /* 0x000000080400788c */ /* 0x000fe2000bf01270 */
[----:B------:R-:W-:Y:S01]  /*0110*/  LOP3.LUT R8, R29, 0x6, RZ, 0xc0, !PT ;  /* 0x000000061d087812 */ /* 0x000fe200078ec0ff */
[----:B------:R-:W-:Y:S01]  /*0120*/  IMAD.SHL.U32 R28, R19, 0x8, RZ ;  /* 0x00000008131c7824 */ /* 0x000fe200078e00ff */
[----:B------:R-:W-:Y:S01]  /*0130*/  LOP3.LUT R24, R25, 0x40, RZ, 0xfc, !PT ;  /* 0x0000004019187812 */ /* 0x000fe200078efcff */
[----:B------:R-:W-:Y:S01]  /*0140*/  USEL UR10, UR4, 0x8, UP0 ;  /* 0x00000008040a7887 */ /* 0x000fe20008000000 */
[----:B------:R-:W-:Y:S01]  /*0150*/  IMAD.U32 R4, RZ, RZ, UR11 ;  /* 0x0000000bff047e24 */ /* 0x000fe2000f8e00ff */
[--C-:B------:R-:W-:Y:S01]  /*0160*/  SHF.R.U32.HI R23, RZ, 0x4, R19.reuse ;  /* 0x00000004ff177819 */ /* 0x100fe20000011613 */
[----:B------:R-:W-:Y:S01]  /*0170*/  UMOV UR4, URZ ;  /* 0x0000003f00047c82 */ /* 0x000fe20008000000 */
[----:B------:R-:W-:Y:S01]  /*0180*/  ULOP3.LUT UR11, UR11, UR10, URZ, 0x3c, !UPT ;  /* 0x0000000a0b0b7292 */ /* 0x000fe2000f8e3c3f */
[----:B------:R-:W-:Y:S01]  /*0190*/  SHF.R.U32.HI R21, RZ, 0x5, R19 ;  /* 0x00000005ff157819 */ /* 0x000fe20000011613 */
[----:B------:R-:W-:Y:S01]  /*01a0*/  IMAD.U32 R3, RZ, RZ, UR10 ;  /* 0x0000000aff037e24 */ /* 0x000fe2000f8e00ff */
[----:B------:R-:W-:-:S02]  /*01b0*/  IABS R4, R4 ;  /* 0x0000000400047213 */ /* 0x000fc40000000000 */
[----:B------:R-:W-:Y:S02]  /*01c0*/  SGXT.U32 R23, R23, 0x1 ;  /* 0x000000011717781a */ /* 0x000fe40000000000 */
[-C--:B------:R-:W-:Y:S02]  /*01d0*/  IABS R0, R3.reuse ;  /* 0x0000000300007213 */ /* 0x080fe40000000000 */
[----:B------:R-:W-:Y:S02]  /*01e0*/  IABS R3, R3 ;  /* 0x0000000300037213 */ /* 0x000fe40000000000 */
[----:B------:R-:W-:Y:S02]  /*01f0*/  R2UR UR19, R0 ;  /* 0x00000000001372ca */ /* 0x000fe400000e0000 */
[----:B------:R-:W-:Y:S02]  /*0200*/  R2UR UR12, R4 ;  /* 0x00000000040c72ca */ /* 0x000fe400000e0000 */
[----:B------:R-:W-:-:S02]  /*0210*/  SGXT.U32 R21, R21, 0x3 ;  /* 0x000000031515781a */ /* 0x000fc40000000000 */
[----:B------:R-:W-:-:S03]  /*0220*/  LOP3.LUT R31, R19, 0xf, RZ, 0xc0, !PT ;  /* 0x0000000f131f7812 */ /* 0x000fc600078ec0ff */
[----:B------:R-:W-:Y:S02]  /*0230*/  IMAD.SHL.U32 R20, R21, 0x8, RZ ;  /* 0x0000000815147824 */ /* 0x000fe400078e00ff */
[----:B------:R-:W-:Y:S02]  /*0240*/  IMAD.SHL.U32 R18, R31, 0x20, RZ ;  /* 0x000000201f127824 */ /* 0x000fe400078e00ff */
[----:B------:R-:W2:Y:S08]  /*0250*/  I2F.RP R0, UR19 ;  /* 0x0000001300007d06 */ /* 0x000eb00008209400 */
[----:B--2---:R-:W2:Y:S02]  /*0260*/  MUFU.RCP R0, R0 ;  /* 0x0000000000007308 */ /* 0x004ea40000001000 */
[----:B--2---:R-:W-:-:S02]  /*0270*/  VIADD R2, R0, 0xffffffe ;  /* 0x0ffffffe00027836 */ /* 0x004fc40000000000 */
[----:B------:R-:W-:-:S04]  /*0280*/  IMAD.MOV R0, RZ, RZ, -R3 ;  /* 0x000000ffff007224 */ /* 0x000fc800078e0a03 */
[----:B------:R-:W2:Y:S02]  /*0290*/  F2I.FTZ.U32.TRUNC.NTZ R2, R2 ;  /* 0x0000000200027305 */ /* 0x000ea4000021f000 */
[----:B--2---:R-:W-:-:S13]  /*02a0*/  R2UR UR5, R2 ;  /* 0x00000000020572ca */ /* 0x004fda00000e0000 */
[----:B------:R-:W-:-:S04]  /*02b0*/  UIADD3 UR8, URZ, -UR5, URZ ;  /* 0x800000053f087290 */ /* 0x000fc8000fffe03f */
[----:B------:R-:W-:-:S04]  /*02c0*/  UIMAD UR8, UR8, UR19, URZ ;  /* 0x00000013080872a4 */ /* 0x000fc8000f8e023f */
[----:B------:R-:W-:Y:S01]  /*02d0*/  UIMAD.WIDE.U32 UR8, UR5, UR8, UR4 ;  /* 0x00000008050872a5 */ /* 0x000fe2000f8e0004 */
[----:B------:R-:W-:Y:S02]  /*02e0*/  R2UR UR5, R0 ;  /* 0x00000000000572ca */ /* 0x000fe400000e0000 */
[----:B------:R-:W-:-:S04]  /*02f0*/  SHF.R.U32.HI R0, RZ, 0x2, R19 ;  /* 0x00000002ff007819 */ /* 0x000fc80000011613 */
[----:B------:R-:W-:Y:S01]  /*0300*/  UMOV UR7, UR9 ;  /* 0x0000000900077c82 */ /* 0x000fe20008000000 */
[----:B------:R-:W-:Y:S01]  /*0310*/  LOP3.LUT R10, R29, 0x18, R0, 0x48, !PT ;  /* 0x000000181d0a7812 */ /* 0x000fe200078e4800 */
[----:B------:R-:W-:Y:S02]  /*0320*/  UIMAD.WIDE.U32 UR8, UR7, UR12, URZ ;  /* 0x0000000c070872a5 */ /* 0x000fe4000f8e003f */
[----:B------:R-:W-:Y:S02]  /*0330*/  ULOP3.LUT UR8, URZ, UR10, URZ, 0x33, !UPT ;  /* 0x0000000a3f087292 */ /* 0x000fe4000f8e333f */
[----:B------:R-:W-:Y:S01]  /*0340*/  IMAD R13, R27, 0x20, R10 ;  /* 0x000000201b0d7824 */ /* 0x000fe200078e020a */
[----:B------:R-:W-:-:S03]  /*0350*/  UIMAD UR4, UR9, UR5, UR12 ;  /* 0x00000005090472a4 */ /* 0x000fc6000f8e020c */
[----:B------:R-:W-:Y:S01]  /*0360*/  IMAD.IADD R13, R8, 0x1, R13 ;  /* 0x00000001080d7824 */ /* 0x000fe200078e020d */
[----:B------:R-:W-:Y:S01]  /*0370*/  UISETP.GT.U32.AND UP1, UPT, UR19, UR4, UPT ;  /* 0x000000041300728c */ /* 0x000fe2000bf24070 */
[----:B------:R-:W-:-:S10]  /*0380*/  UMOV UR12, 0x2 ;  /* 0x00000002000c7882 */ /* 0x000fd40000000000 */
[----:B------:R-:W-:Y:S02]  /*0390*/  @!UP1 UIADD3 UR4, UR4, -UR19, URZ ;  /* 0x8000001304049290 */ /* 0x000fe4000fffe03f */
[----:B------:R-:W-:Y:S02]  /*03a0*/  @!UP1 UIADD3 UR9, UR9, 0x1, URZ ;  /* 0x0000000109099890 */ /* 0x000fe4000fffe03f */
[----:B------:R-:W-:Y:S02]  /*03b0*/  UISETP.GE.U32.AND UP0, UPT, UR4, UR19, UPT ;  /* 0x000000130400728c */ /* 0x000fe4000bf06070 */
[----:B------:R-:W-:-:S05]  /*03c0*/  UISETP.GE.AND UP1, UPT, UR11, URZ, UPT ;  /* 0x0000003f0b00728c */ /* 0x000fca000bf26270 */
[----:B------:R-:W2:Y:S04]  /*03d0*/  S2UR UR4, SR_CgaCtaId ;  /* 0x00000000000479c3 */ /* 0x000ea80000008800 */
[----:B------:R-:W-:Y:S02]  /*03e0*/  @UP0 UIADD3 UR9, UR9, 0x1, URZ ;  /* 0x0000000109090890 */ /* 0x000fe4000fffe03f */
[----:B------:R-:W-:Y:S02]  /*03f0*/  UISETP.NE.AND UP0, UPT, UR10, URZ, UPT ;  /* 0x0000003f0a00728c */ /* 0x000fe4000bf05270 */
[----:B------:R-:W-:Y:S01]  /*0400*/  @!UP1 UIADD3 UR9, -UR9, URZ, URZ ;  /* 0x0000003f09099290 */ /* 0x000fe2000fffe13f */
[----:B------:R-:W-:-:S03]  /*0410*/  UMOV UR10, 0x400 ;  /* 0x00000400000a7882 */ /* 0x000fc60000000000 */
[----:B------:R-:W-:-:S04]  /*0420*/  USEL UR9, UR8, UR9, !UP0 ;  /* 0x0000000908097287 */ /* 0x000fc8000c000000 */
[----:B------:R-:W-:-:S06]  /*0430*/  USHF.L.U32 UR9, UR9, 0x7, URZ ;  /* 0x0000000709097899 */ /* 0x000fcc000800063f */
[----:B------:R-:W-:Y:S01]  /*0440*/  LOP3.LUT R2, R25, UR9, RZ, 0xfc, !PT ;  /* 0x0000000919027c12 */ /* 0x000fe2000f8efcff */
[----:B------:R-:W-:Y:S01]  /*0450*/  IMAD.U32 R6, RZ, RZ, UR9 ;  /* 0x00000009ff067e24 */ /* 0x000fe2000f8e00ff */
[----:B--2---:R-:W-:-:S03]  /*0460*/  UPRMT UR10, UR4, 0x654, UR10 ;  /* 0x00000654040a7896 */ /* 0x004fc6000800000a */
[----:B------:R-:W-:Y:S01]  /*0470*/  IMAD.HI R4, R2, 0x2aaaaaab, RZ ;  /* 0x2aaaaaab02047827 */ /* 0x000fe200078e02ff */
[----:B------:R-:W-:Y:S01]  /*0480*/  LOP3.LUT R3, R6, 0x40, R25, 0xfe, !PT ;  /* 0x0000004006037812 */ /* 0x000fe200078efe19 */
[----:B------:R-:W-:Y:S01]  /*0490*/  UIADD3 UR11, UR10, 0xc00, URZ ;  /* 0x00000c000a0b7890 */ /* 0x000fe2000fffe03f */
[----:B------:R-:W2:Y:S01]  /*04a0*/  LDC.64 R6, c[0x0][0x218] ;  /* 0x00008600ff067b82 */ /* 0x000ea20000000a00 */
[----:B------:R-:W-:Y:S01]  /*04b0*/  LEA R26, R13, UR10, 0x1 ;  /* 0x0000000a0d1a7c11 */ /* 0x000fe2000f8e08ff */
[----:B------:R-:W-:Y:S01]  /*04c0*/  UMOV UR4, URZ ;  /* 0x0000003f00047c82 */ /* 0x000fe20008000000 */
[----:B------:R-:W-:Y:S01]  /*04d0*/  SHF.R.U32.HI R5, RZ, 0x1f, R4 ;  /* 0x0000001fff057819 */ /* 0x000fe20000011604 */
[----:B------:R-:W-:Y:S01]  /*04e0*/  IMAD.HI R0, R3, 0x2aaaaaab, RZ ;  /* 0x2aaaaaab03007827 */ /* 0x000fe200078e02ff */
[----:B------:R-:W-:Y:S01]  /*04f0*/  UMOV UR15, UR10 ;  /* 0x0000000a000f7c82 */ /* 0x000fe20008000000 */
[----:B------:R-:W-:Y:S01]  /*0500*/  UMOV UR14, UR11 ;  /* 0x0000000b000e7c82 */ /* 0x000fe20008000000 */
[----:B------:R-:W-:-:S02]  /*0510*/  LEA.HI R9, R4, R5, RZ, 0x16 ;  /* 0x0000000504097211 */ /* 0x000fc400078fb0ff */
[----:B------:R-:W3:Y:S01]  /*0520*/  LDC.64 R4, c[0x0][0x210] ;  /* 0x00008400ff047b82 */ /* 0x000ee20000000a00 */
[----:B------:R-:W-:Y:S02]  /*0530*/  SHF.R.U32.HI R11, RZ, 0x1f, R0 ;  /* 0x0000001fff0b7819 */ /* 0x000fe40000011600 */
[----:B------:R-:W-:Y:S01]  /*0540*/  IMAD R9, R9, -0x1800, R2 ;  /* 0xffffe80009097824 */ /* 0x000fe200078e0202 */
[----:B------:R-:W-:Y:S02]  /*0550*/  LOP3.LUT R2, R28, 0x18, R19, 0x48, !PT ;  /* 0x000000181c027812 */ /* 0x000fe400078e4813 */
[----:B------:R-:W-:Y:S01]  /*0560*/  LEA.HI R8, R0, R11, RZ, 0x16 ;  /* 0x0000000b00087211 */ /* 0x000fe200078fb0ff */
[----:B------:R-:W-:Y:S01]  /*0570*/  IMAD.SHL.U32 R11, R23, 0x40, RZ ;  /* 0x00000040170b7824 */ /* 0x000fe200078e00ff */
[----:B------:R-:W-:Y:S01]  /*0580*/  LOP3.LUT R0, R28, 0x18, RZ, 0xc0, !PT ;  /* 0x000000181c007812 */ /* 0x000fe200078ec0ff */
[----:B------:R-:W-:Y:S02]  /*0590*/  IMAD R25, R25, 0x20, R2 ;  /* 0x0000002019197824 */ /* 0x000fe400078e0202 */
[----:B------:R-:W-:-:S02]  /*05a0*/  IMAD R3, R8, -0x1800, R3 ;  /* 0xffffe80008037824 */ /* 0x000fc400078e0203 */
[----:B------:R-:W-:Y:S01]  /*05b0*/  IMAD R17, R9, 0xc00, R0 ;  /* 0x00000c0009117824 */ /* 0x000fe200078e0200 */
[----:B------:R-:W-:Y:S01]  /*05c0*/  LOP3.LUT R9, R29, 0x1e, RZ, 0xc0, !PT ;  /* 0x0000001e1d097812 */ /* 0x000fe200078ec0ff */
[----:B------:R-:W-:Y:S01]  /*05d0*/  IMAD R24, R24, 0x20, R2 ;  /* 0x0000002018187824 */ /* 0x000fe200078e0202 */
[----:B------:R-:W-:Y:S01]  /*05e0*/  LEA R13, R25, UR10, 0x1 ;  /* 0x0000000a190d7c11 */ /* 0x000fe2000f8e08ff */
[----:B------:R-:W-:Y:S01]  /*05f0*/  IMAD R3, R3, 0xc00, R0 ;  /* 0x00000c0003037824 */ /* 0x000fe200078e0200 */
[----:B------:R-:W-:Y:S01]  /*0600*/  SHF.R.U32.HI R2, RZ, 0x1, R19 ;  /* 0x00000001ff027819 */ /* 0x000fe20000011613 */
[--C-:B--2---:R-:W-:Y:S01]  /*0610*/  IMAD.WIDE R16, R17, 0x2, R6.reuse ;  /* 0x0000000211107825 */ /* 0x104fe200078e0206 */
[----:B------:R-:W-:Y:S02]  /*0620*/  LEA R15, R24, UR10, 0x1 ;  /* 0x0000000a180f7c11 */ /* 0x000fe4000f8e08ff */
[----:B------:R-:W-:Y:S01]  /*0630*/  SGXT.U32 R2, R2, 0x2 ;  /* 0x000000020202781a */ /* 0x000fe20000000000 */
[----:B------:R-:W-:Y:S01]  /*0640*/  IMAD.WIDE R6, R3, 0x2, R6 ;  /* 0x0000000203067825 */ /* 0x000fe200078e0206 */
[----:B------:R-:W-:-:S02]  /*0650*/  SHF.R.U32.HI R3, RZ, 0x3, R19 ;  /* 0x00000003ff037819 */ /* 0x000fc40000011613 */
[-C--:B------:R-:W-:Y:S01]  /*0660*/  LOP3.LUT R0, R23, R2.reuse, RZ, 0x3c, !PT ;  /* 0x0000000217007212 */ /* 0x080fe200078e3cff */
[--C-:B---3--:R-:W-:Y:S01]  /*0670*/  IMAD.WIDE.U32 R8, R9, 0x2, R4.reuse ;  /* 0x0000000209087825 */ /* 0x108fe200078e0004 */
[----:B------:R-:W-:Y:S02]  /*0680*/  SGXT.U32 R3, R3, 0x1 ;  /* 0x000000010303781a */ /* 0x000fe40000000000 */
[----:B------:R-:W-:Y:S01]  /*0690*/  IADD3 R34, P1, R16, 0xc0, RZ ;  /* 0x000000c010227810 */ /* 0x000fe20007f3e0ff */
[----:B------:R-:W-:Y:S01]  /*06a0*/  IMAD.WIDE.U32 R4, R31, 0x4, R4 ;  /* 0x000000041f047825 */ /* 0x000fe200078e0004 */
[----:B------:R-:W-:Y:S01]  /*06b0*/  @!PT LDS RZ, [RZ] ;  /* 0x00000000fffff984 */ /* 0x000fe20000000800 */
[----:B------:R-:W-:Y:S01]  /*06c0*/  @!PT LDS RZ, [RZ] ;  /* 0x00000000fffff984 */ /* 0x000fe20000000800 */
[----:B------:R-:W-:Y:S01]  /*06d0*/  @!PT LDS RZ, [RZ] ;  /* 0x00000000fffff984 */ /* 0x000fe20000000800 */
[----:B------:R-:W-:Y:S01]  /*06e0*/  LDGSTS.E [R26], desc[UR16][R8.64] ;  /* 0x00000000081a7fae */ /* 0x000fe2000b921850 */
[----:B------:R-:W-:Y:S02]  /*06f0*/  LOP3.LUT R10, R3, R2, RZ, 0x3c, !PT ;  /* 0x00000002030a7212 */ /* 0x000fe400078e3cff */
[----:B------:R-:W-:Y:S01]  /*0700*/  LOP3.LUT R32, R2, 0x2, R3, 0x1e, !PT ;  /* 0x0000000202207812 */ /* 0x000fe200078e1e03 */
[----:B------:R-:W0:Y:S01]  /*0710*/  LDGDEPBAR ;  /* 0x00000000000079af */ /* 0x000e220000000000 */
[----:B------:R-:W-:Y:S01]  /*0720*/  LOP3.LUT R2, R2, 0x2, R23, 0x1e, !PT ;  /* 0x0000000202027812 */ /* 0x000fe200078e1e17 */
[----:B------:R-:W-:Y:S01]  /*0730*/  IMAD.X R35, RZ, RZ, R17, P1 ;  /* 0x000000ffff237224 */ /* 0x000fe200008e0611 */
[----:B------:R-:W-:Y:S01]  /*0740*/  IADD3 R31, P0, R6, 0xc0, RZ ;  /* 0x000000c0061f7810 */ /* 0x000fe20007f1e0ff */
[----:B------:R-:W-:Y:S01]  /*0750*/  LDGSTS.E.BYPASS.128 [R13+0xc00], desc[UR16][R16.64] ;  /* 0x00c00000100d7fae */ /* 0x000fe2000b901c50 */
[----:B------:R-:W-:Y:S01]  /*0760*/  IMAD.SHL.U32 R33, R32, 0x8, RZ ;  /* 0x0000000820217824 */ /* 0x000fe200078e00ff */
[----:B------:R-:W-:Y:S01]  /*0770*/  IADD3 R32, P2, R4, 0xc0, RZ ;  /* 0x000000c004207810 */ /* 0x000fe20007f5e0ff */
[----:B------:R-:W-:Y:S01]  /*0780*/  IMAD.SHL.U32 R3, R2, 0x8, RZ ;  /* 0x0000000802037824 */ /* 0x000fe200078e00ff */
[----:B------:R-:W-:Y:S01]  /*0790*/  LDGSTS.E.BYPASS.128 [R15+0xc00], desc[UR16][R6.64] ;  /* 0x00c00000060f7fae */ /* 0x000fe2000b901c50 */
[----:B------:R-:W-:-:S03]  /*07a0*/  IMAD.X R37, RZ, RZ, R7, P0 ;  /* 0x000000ffff257224 */ /* 0x000fc600000e0607 */
[----:B------:R-:W0:Y:S01]  /*07b0*/  LDGDEPBAR ;  /* 0x00000000000079af */ /* 0x000e220000000000 */
[----:B------:R-:W-:Y:S01]  /*07c0*/  LOP3.LUT R2, R18, R3, RZ, 0xfc, !PT ;  /* 0x0000000312027212 */ /* 0x000fe200078efcff */
[----:B------:R-:W-:Y:S06]  /*07d0*/  BAR.SYNC.DEFER_BLOCKING 0x0 ;  /* 0x0000000000007b1d */ /* 0x000fec0000010000 */
[----:B------:R-:W-:Y:S01]  /*07e0*/  @!PT LDS RZ, [RZ] ;  /* 0x00000000fffff984 */ /* 0x000fe20000000800 */
[----:B------:R-:W-:Y:S01]  /*07f0*/  @!PT LDS RZ, [RZ] ;  /* 0x00000000fffff984 */ /* 0x000fe20000000800 */
[----:B------:R-:W-:Y:S01]  /*0800*/  @!PT LDS RZ, [RZ] ;  /* 0x00000000fffff984 */ /* 0x000fe20000000800 */
[----:B------:R-:W-:Y:S04]  /*0810*/  LDGSTS.E [R26+0x400], desc[UR16][R8.64+0x40] ;  /* 0x00400040081a7fae */ /* 0x000fe8000b921850 */
[----:B------:R-:W0:Y:S04]  /*0820*/  LDGDEPBAR ;  /* 0x00000000000079af */ /* 0x000e280000000000 */
[----:B------:R-:W-:Y:S04]  /*0830*/  LDGSTS.E.BYPASS.128 [R13+0x2c00], desc[UR16][R16.64+0x40] ;  /* 0x02c00040100d7fae */ /* 0x000fe8000b901c50 */
[----:B------:R-:W-:Y:S04]  /*0840*/  LDGSTS.E.BYPASS.128 [R15+0x2c00], desc[UR16][R6.64+0x40] ;  /* 0x02c00040060f7fae */ /* 0x000fe8000b901c50 */
[----:B------:R-:W0:Y:S01]  /*0850*/  LDGDEPBAR ;  /* 0x00000000000079af */ /* 0x000e220000000000 */
[----:B------:R-:W-:Y:S06]  /*0860*/  BAR.SYNC.DEFER_BLOCKING 0x0 ;  /* 0x0000000000007b1d */ /* 0x000fec0000010000 */
[----:B------:R-:W-:Y:S01]  /*0870*/  @!PT LDS RZ, [RZ] ;  /* 0x00000000fffff984 */ /* 0x000fe20000000800 */
[----:B------:R-:W-:Y:S01]  /*0880*/  @!PT LDS RZ, [RZ] ;  /* 0x00000000fffff984 */ /* 0x000fe20000000800 */
[----:B------:R-:W-:Y:S01]  /*0890*/  @!PT LDS RZ, [RZ] ;  /* 0x00000000fffff984 */ /* 0x000fe20000000800 */
[----:B------:R2:W-:Y:S04]  /*08a0*/  LDGSTS.E [R26+0x800], desc[UR16][R8.64+0x80] ;  /* 0x00800080081a7fae */ /* 0x0005e8000b921850 */
[----:B------:R-:W0:Y:S04]  /*08b0*/  LDGDEPBAR ;  /* 0x00000000000079af */ /* 0x000e280000000000 */
[----:B------:R3:W-:Y:S04]  /*08c0*/  LDGSTS.E.BYPASS.128 [R13+0x4c00], desc[UR16][R16.64+0x80] ;  /* 0x04c00080100d7fae */ /* 0x0007e8000b901c50 */
[----:B------:R4:W-:Y:S01]  /*08d0*/  LDGSTS.E.BYPASS.128 [R15+0x4c00], desc[UR16][R6.64+0x80] ;  /* 0x04c00080060f7fae */ /* 0x0009e2000b901c50 */
[----:B--2---:R-:W-:Y:S01]  /*08e0*/  LOP3.LUT R8, R11, R20, RZ, 0xfc, !PT ;  /* 0x000000140b087212 */ /* 0x004fe200078efcff */
[----:B------:R-:W-:-:S02]  /*08f0*/  IMAD.SHL.U32 R9, R0, 0x8, RZ ;  /* 0x0000000800097824 */ /* 0x000fc400078e00ff */
[----:B------:R-:W0:Y:S01]  /*0900*/  LDGDEPBAR ;  /* 0x00000000000079af */ /* 0x000e220000000000 */
[----:B------:R-:W-:Y:S01]  /*0910*/  LOP3.LUT R8, R8, 0x7, R19, 0xf8, !PT ;  /* 0x0000000708087812 */ /* 0x000fe200078ef813 */
[----:B------:R-:W-:Y:S01]  /*0920*/  IMAD.SHL.U32 R11, R10, 0x8, RZ ;  /* 0x000000080a0b7824 */ /* 0x000fe200078e00ff */
[----:B------:R-:W-:Y:S02]  /*0930*/  LOP3.LUT R22, R9, R18, RZ, 0xfc, !PT ;  /* 0x0000001209167212 */ /* 0x000fe400078efcff */
[----:B---3--:R-:W-:Y:S01]  /*0940*/  CS2R R16, SRZ ;  /* 0x0000000000107805 */ /* 0x008fe2000001ff00 */
[----:B------:R-:W-:Y:S01]  /*0950*/  IMAD.SHL.U32 R30, R8, 0x20, RZ ;  /* 0x00000020081e7824 */ /* 0x000fe200078e00ff */
[----:B------:R-:W-:Y:S02]  /*0960*/  LEA R8, R22, UR10, 0x1 ;  /* 0x0000000a16087c11 */ /* 0x000fe4000f8e08ff */
[----:B----4-:R-:W-:Y:S02]  /*0970*/  CS2R R6, SRZ ;  /* 0x0000000000067805 */ /* 0x010fe4000001ff00 */
[----:B------:R-:W-:-:S02]  /*0980*/  LOP3.LUT R0, R30, R11, RZ, 0xfc, !PT ;  /* 0x0000000b1e007212 */ /* 0x000fc400078efcff */
[----:B------:R-:W-:Y:S01]  /*0990*/  LOP3.LUT R3, R30, R33, RZ, 0xfc, !PT ;  /* 0x000000211e037212 */ /* 0x000fe200078efcff */
[----:B------:R-:W-:Y:S01]  /*09a0*/  IMAD.X R33, RZ, RZ, R5, P2 ;  /* 0x000000ffff217224 */ /* 0x000fe200010e0605 */
[----:B------:R-:W-:Y:S02]  /*09b0*/  LEA R12, R0, UR10, 0x1 ;  /* 0x0000000a000c7c11 */ /* 0x000fe4000f8e08ff */
[----:B------:R-:W-:Y:S02]  /*09c0*/  CS2R R4, SRZ ;  /* 0x0000000000047805 */ /* 0x000fe4000001ff00 */
[----:B------:R-:W-:Y:S02]  /*09d0*/  LOP3.LUT R30, R19, 0x1f, RZ, 0xc0, !PT ;  /* 0x0000001f131e7812 */ /* 0x000fe400078ec0ff */
[----:B------:R-:W-:Y:S01]  /*09e0*/  CS2R R18, SRZ ;  /* 0x0000000000127805 */ /* 0x000fe2000001ff00 */
[----:B------:R-:W-:-:S04]  /*09f0*/  DEPBAR.LE SB0, 0x4 ;  /* 0x000081000000791a */ /* 0x000fc80000000000 */
[----:B------:R-:W-:Y:S06]  /*0a00*/  BAR.SYNC.DEFER_BLOCKING 0x0 ;  /* 0x0000000000007b1d */ /* 0x000fec0000010000 */
[----:B------:R-:W2:Y:S04]  /*0a10*/  LDSM.16.M88.4 R8, [R8] ;  /* 0x000000000808783b */ /* 0x000ea80000000200 */
[----:B------:R-:W3:Y:S02]  /*0a20*/  LDSM.16.M88.4 R12, [R12+0xc00] ;  /* 0x000c00000c0c783b */ /* 0x000ee40000000200 */
.L_x_0:
[----:B--23--:R-:W-:Y:S01]  /*0a30*/  HMMA.16816.F32.BF16 R4, R8, R12, R4 ;  /* 0x0000000c0804723c */ /* 0x00cfe20000041804 */
[----:B------:R-:W-:Y:S01]  /*0a40*/  UIADD3 UR12, UR12, 0x1, URZ ;  /* 0x000000010c0c7890 */ /* 0x000fe2000fffe03f */
[----:B------:R-:W-:Y:S01]  /*0a50*/  IMAD.MOV.U32 R36, RZ, RZ, R31 ;  /* 0x000000ffff247224 */ /* 0x000fe200078e001f */
[----:B------:R-:W-:Y:S02]  /*0a60*/  UIADD3 UR4, UR4, 0x1, URZ ;  /* 0x0000000104047890 */ /* 0x000fe4000fffe03f */
[----:B------:R-:W-:Y:S01]  /*0a70*/  UISETP.GE.AND UP2, UPT, UR12, 0x3, UPT ;  /* 0x000000030c00788c */ /* 0x000fe2000bf46270 */
[----:B------:R-:W-:Y:S01]  /*0a80*/  HMMA.16816.F32.BF16 R8, R8, R14, R16 ;  /* 0x0000000e0808723c */ /* 0x000fe20000041810 */
[----:B------:R-:W-:Y:S02]  /*0a90*/  LEA R12, R2, UR15, 0x1 ;  /* 0x0000000f020c7c11 */ /* 0x000fe4000f8e08ff */
[----:B------:R-:W-:-:S04]  /*0aa0*/  USEL UR12, UR12, URZ, !UP2 ;  /* 0x0000003f0c0c7287 */ /* 0x000fc8000d000000 */
[----:B------:R-:W-:Y:S01]  /*0ab0*/  LEA R16, R3, UR14, 0x1 ;  /* 0x0000000e03107c11 */ /* 0x000fe2000f8e08ff */
[----:B------:R-:W-:Y:S01]  /*0ac0*/  LDSM.16.M88.4 R12, [R12] ;  /* 0x000000000c0c783b */ /* 0x000fe20000000200 */
[----:B------:R-:W-:-:S04]  /*0ad0*/  UIADD3 UR14, UR13, 0x20, URZ ;  /* 0x000000200d0e7890 */ /* 0x000fc8000fffe03f */
[----:B------:R-:W2:Y:S01]  /*0ae0*/  LDSM.16.M88.4 R16, [R16] ;  /* 0x000000001010783b */ /* 0x000ea20000000200 */
[----:B------:R-:W-:Y:S02]  /*0af0*/  UISETP.GE.U32.AND UP1, UPT, UR14, 0xba0, UPT ;  /* 0x00000ba00e00788c */ /* 0x000fe4000bf26070 */
[----:B------:R-:W-:Y:S01]  /*0b00*/  ULEA UR14, UR12, UR11, 0xd ;  /* 0x0000000b0c0e7291 */ /* 0x000fe2000f8e683f */
[----:B------:R-:W-:Y:S03]  /*0b10*/  BAR.SYNC.DEFER_BLOCKING 0x0 ;  /* 0x0000000000007b1d */ /* 0x000fe60000010000 */
[----:B------:R-:W-:Y:S01]  /*0b20*/  PLOP3.LUT P0, PT, PT, PT, UP1, 0x80, 0x0 ;  /* 0x000000000000781c */ /* 0x000fe20003f0f018 */
[----:B------:R-:W-:-:S04]  /*0b30*/  UISETP.GE.AND UP1, UPT, UR4, 0x3, UPT ;  /* 0x000000030400788c */ /* 0x000fc8000bf26270 */
[----:B------:R-:W-:-:S04]  /*0b40*/  USEL UR4, UR4, URZ, !UP1 ;  /* 0x0000003f04047287 */ /* 0x000fc8000c800000 */
[----:B------:R-:W-:Y:S01]  /*0b50*/  ULEA UR15, UR4, UR11, 0xd ;  /* 0x0000000b040f7291 */ /* 0x000fe2000f8e683f */
[----:B--2---:R-:W-:Y:S06]  /*0b60*/  HMMA.16816.F32.BF16 R4, R12, R16, R4 ;  /* 0x000000100c04723c */ /* 0x004fec0000041804 */
[----:B------:R-:W-:Y:S01]  /*0b70*/  HMMA.16816.F32.BF16 R8, R12, R18, R8 ;  /* 0x000000120c08723c */ /* 0x000fe20000041808 */
[----:B------:R-:W-:Y:S02]  /*0b80*/  LEA R17, R24, UR14, 0x1 ;  /* 0x0000000e18117c11 */ /* 0x000fe4000f8e08ff */
[----:B------:R-:W-:-:S04]  /*0b90*/  LEA R16, R0, UR15, 0x1 ;  /* 0x0000000f00107c11 */ /* 0x000fc8000f8e08ff */
[----:B------:R-:W-:Y:S01]  /*0ba0*/  IMAD.U32 R13, RZ, RZ, UR12 ;  /* 0x0000000cff0d7e24 */ /* 0x000fe2000f8e00ff */
[----:B------:R-:W-:Y:S01]  /*0bb0*/  LEA R15, R25, UR14, 0x1 ;  /* 0x0000000e190f7c11 */ /* 0x000fe2000f8e08ff */
[----:B------:R-:W-:Y:S02]  /*0bc0*/  ULEA UR14, UR4, UR10, 0xa ;  /* 0x0000000a040e7291 */ /* 0x000fe4000f8e503f */
[----:B------:R-:W-:Y:S01]  /*0bd0*/  IMAD R13, R13, 0x400, R26 ;  /* 0x000004000d0d7824 */ /* 0x000fe200078e021a */
[----:B------:R-:W-:Y:S02]  /*0be0*/  UIADD3 UR12, UR12, 0x1, URZ ;  /* 0x000000010c0c7890 */ /* 0x000fe4000fffe03f */
[----:B------:R-:W-:Y:S01]  /*0bf0*/  UIADD3 UR4, UR4, 0x1, URZ ;  /* 0x0000000104047890 */ /* 0x000fe2000fffe03f */
[----:B------:R-:W-:Y:S01]  /*0c00*/  LEA R31, R22, UR14, 0x1 ;  /* 0x0000000e161f7c11 */ /* 0x000fe2000f8e08ff */
[----:B------:R-:W-:Y:S01]  /*0c10*/  @!PT LDS RZ, [RZ] ;  /* 0x00000000fffff984 */ /* 0x000fe20000000800 */
[----:B------:R-:W-:Y:S01]  /*0c20*/  @!PT LDS RZ, [RZ] ;  /* 0x00000000fffff984 */ /* 0x000fe20000000800 */
[----:B------:R-:W-:Y:S01]  /*0c30*/  @!PT LDS RZ, [RZ] ;  /* 0x00000000fffff984 */ /* 0x000fe20000000800 */
[----:B------:R-:W-:Y:S01]  /*0c40*/  LDGSTS.E [R13], desc[UR16][R32.64], !P0 ;  /* 0x00000000200d7fae */ /* 0x000fe2000c121850 */
[----:B------:R-:W-:-:S03]  /*0c50*/  UISETP.GE.AND UP2, UPT, UR12, 0x3, UPT ;  /* 0x000000030c00788c */ /* 0x000fc6000bf46270 */
[----:B------:R-:W0:Y:S01]  /*0c60*/  LDGDEPBAR ;  /* 0x00000000000079af */ /* 0x000e220000000000 */
[----:B------:R-:W-:-:S03]  /*0c70*/  USEL UR12, UR12, URZ, !UP2 ;  /* 0x0000003f0c0c7287 */ /* 0x000fc6000d000000 */
[----:B------:R2:W-:Y:S04]  /*0c80*/  LDGSTS.E.BYPASS.128 [R15], desc[UR16][R34.64], !P0 ;  /* 0x00000000220f7fae */ /* 0x0005e8000c101c50 */
[----:B------:R3:W-:Y:S04]  /*0c90*/  LDGSTS.E.BYPASS.128 [R17], desc[UR16][R36.64], !P0 ;  /* 0x0000000024117fae */ /* 0x0007e8000c101c50 */
[----:B------:R-:W0:Y:S01]  /*0ca0*/  LDGDEPBAR ;  /* 0x00000000000079af */ /* 0x000e220000000000 */
[----:B------:R-:W-:-:S04]  /*0cb0*/  DEPBAR.LE SB0, 0x4 ;  /* 0x000081000000791a */ /* 0x000fc80000000000 */
[----:B------:R-:W-:Y:S06]  /*0cc0*/  BAR.SYNC.DEFER_BLOCKING 0x0 ;  /* 0x0000000000007b1d */ /* 0x000fec0000010000 */
[----:B--2---:R-:W-:Y:S04]  /*0cd0*/  LDSM.16.M88.4 R12, [R31] ;  /* 0x000000001f0c783b */ /* 0x004fe80000000200 */
[----:B---3--:R-:W2:Y:S02]  /*0ce0*/  LDSM.16.M88.4 R16, [R16] ;  /* 0x000000001010783b */ /* 0x008ea40000000200 */
[----:B--2---:R-:W-:Y:S06]  /*0cf0*/  HMMA.16816.F32.BF16 R4, R12, R16, R4 ;  /* 0x000000100c04723c */ /* 0x004fec0000041804 */
[----:B------:R-:W-:Y:S01]  /*0d00*/  HMMA.16816.F32.BF16 R8, R12, R18, R8 ;  /* 0x000000120c08723c */ /* 0x000fe20000041808 */
[----:B------:R-:W-:-:S06]  /*0d10*/  LEA R17, R3, UR15, 0x1 ;  /* 0x0000000f03117c11 */ /* 0x000fcc000f8e08ff */
        /* <DEDUP_REMOVED lines=119> */
[----:B------:R-:W-:Y:S02]  /*1490*/  UIADD3 UR14, UR13, 0xa0, URZ ;  /* 0x000000a00d0e7890 */ /* 0x000fe4000fffe03f */
[----:B------:R-:W-:Y:S02]  /*14a0*/  UIADD3 UR13, UR13, 0xc0, URZ ;  /* 0x000000c00d0d7890 */ /* 0x000fe4000fffe03f */
[----:B------:R-:W2:Y:S01]  /*14b0*/  LDSM.16.M88.4 R12, [R12] ;  /* 0x000000000c0c783b */ /* 0x000ea20000000200 */
[----:B------:R-:W-:Y:S02]  /*14c0*/  UISETP.GE.U32.AND UP1, UPT, UR14, 0xba0, UPT ;  /* 0x00000ba00e00788c */ /* 0x000fe4000bf26070 */
[----:B------:R-:W-:Y:S01]  /*14d0*/  ULEA UR14, UR12, UR11, 0xd ;  /* 0x0000000b0c0e7291 */ /* 0x000fe2000f8e683f */
[----:B------:R-:W-:Y:S03]  /*14e0*/  BAR.SYNC.DEFER_BLOCKING 0x0 ;  /* 0x0000000000007b1d */ /* 0x000fe60000010000 */
[----:B------:R-:W-:Y:S01]  /*14f0*/  PLOP3.LUT P0, PT, PT, PT, UP1, 0x80, 0x0 ;  /* 0x000000000000781c */ /* 0x000fe20003f0f018 */
[----:B------:R-:W-:-:S04]  /*1500*/  UISETP.GE.AND UP1, UPT, UR4, 0x3, UPT ;  /* 0x000000030400788c */ /* 0x000fc8000bf26270 */
[----:B------:R-:W-:Y:S02]  /*1510*/  USEL UR4, UR4, URZ, !UP1 ;  /* 0x0000003f04047287 */ /* 0x000fe4000c800000 */
[----:B------:R-:W-:Y:S02]  /*1520*/  UISETP.GE.U32.AND UP1, UPT, UR13, 0xba0, UPT ;  /* 0x00000ba00d00788c */ /* 0x000fe4000bf26070 */
[----:B------:R-:W-:-:S06]  /*1530*/  ULEA UR15, UR4, UR11, 0xd ;  /* 0x0000000b040f7291 */ /* 0x000fcc000f8e683f */
[----:B------:R-:W-:Y:S01]  /*1540*/  LEA R31, R0, UR15, 0x1 ;  /* 0x0000000f001f7c11 */ /* 0x000fe2000f8e08ff */
[----:B--2---:R-:W-:Y:S06]  /*1550*/  HMMA.16816.F32.BF16 R4, R12, R16, R4 ;  /* 0x000000100c04723c */ /* 0x004fec0000041804 */
[----:B------:R-:W-:Y:S01]  /*1560*/  HMMA.16816.F32.BF16 R8, R12, R18, R8 ;  /* 0x000000120c08723c */ /* 0x000fe20000041808 */
[----:B------:R-:W-:-:S06]  /*1570*/  LEA R17, R24, UR14, 0x1 ;  /* 0x0000000e18117c11 */ /* 0x000fcc000f8e08ff */
        /* <DEDUP_REMOVED lines=15> */
[----:B------:R3:W-:Y:S01]  /*1670*/  LDGSTS.E.BYPASS.128 [R17], desc[UR16][R36.64+0x100], !P0 ;  /* 0x0000010024117fae */ /* 0x0007e2000c101c50 */
[----:B------:R-:W-:Y:S01]  /*1680*/  PLOP3.LUT P0, PT, PT, PT, UP1, 0x80, 0x0 ;  /* 0x000000000000781c */ /* 0x000fe20003f0f018 */
[----:B------:R-:W-:Y:S02]  /*1690*/  UISETP.GE.AND UP1, UPT, UR4, 0x3, UPT ;  /* 0x000000030400788c */ /* 0x000fe4000bf26270 */
[----:B------:R-:W0:Y:S02]  /*16a0*/  LDGDEPBAR ;  /* 0x00000000000079af */ /* 0x000e240000000000 */
[----:B------:R-:W-:-:S02]  /*16b0*/  USEL UR4, UR4, URZ, !UP1 ;  /* 0x0000003f04047287 */ /* 0x000fc4000c800000 */
[----:B------:R-:W-:Y:S01]  /*16c0*/  UISETP.GE.U32.AND UP1, UPT, UR13, 0xbe0, UPT ;  /* 0x00000be00d00788c */ /* 0x000fe2000bf26070 */
[----:B------:R-:W-:-:S04]  /*16d0*/  DEPBAR.LE SB0, 0x4 ;  /* 0x000081000000791a */ /* 0x000fc80000000000 */
[----:B------:R-:W-:Y:S06]  /*16e0*/  BAR.SYNC.DEFER_BLOCKING 0x0 ;  /* 0x0000000000007b1d */ /* 0x000fec0000010000 */
[----:B--2---:R-:W-:Y:S04]  /*16f0*/  LDSM.16.M88.4 R12, [R14] ;  /* 0x000000000e0c783b */ /* 0x004fe80000000200 */
[----:B---3--:R2:W3:Y:S02]  /*1700*/  LDSM.16.M88.4 R16, [R31] ;  /* 0x000000001f10783b */ /* 0x0084e40000000200 */
[----:B--2---:R-:W-:Y:S01]  /*1710*/  LEA R31, R2, UR14, 0x1 ;  /* 0x0000000e021f7c11 */ /* 0x004fe2000f8e08ff */
[----:B------:R-:W-:Y:S01]  /*1720*/  ULEA UR14, UR12, UR11, 0xd ;  /* 0x0000000b0c0e7291 */ /* 0x000fe2000f8e683f */
[----:B---3--:R-:W-:Y:S06]  /*1730*/  HMMA.16816.F32.BF16 R4, R12, R16, R4 ;  /* 0x000000100c04723c */ /* 0x008fec0000041804 */
[----:B------:R-:W-:Y:S01]  /*1740*/  HMMA.16816.F32.BF16 R8, R12, R18, R8 ;  /* 0x000000120c08723c */ /* 0x000fe20000041808 */
[----:B------:R-:W-:Y:S06]  /*1750*/  LDSM.16.M88.4 R16, [R31] ;  /* 0x000000001f10783b */ /* 0x000fec0000000200 */
[----:B------:R-:W-:Y:S01]  /*1760*/  LEA R12, R3, UR15, 0x1 ;  /* 0x0000000f030c7c11 */ /* 0x000fe2000f8e08ff */
[----:B------:R-:W-:-:S05]  /*1770*/  ULEA UR15, UR4, UR10, 0xa ;  /* 0x0000000a040f7291 */ /* 0x000fca000f8e503f */
[----:B------:R-:W2:Y:S05]  /*1780*/  LDSM.16.M88.4 R12, [R12] ;  /* 0x000000000c0c783b */ /* 0x000eaa0000000200 */
[----:B--2---:R-:W-:Y:S06]  /*1790*/  HMMA.16816.F32.BF16 R4, R16, R12, R4 ;  /* 0x0000000c1004723c */ /* 0x004fec0000041804 */
[----:B------:R-:W-:Y:S01]  /*17a0*/  HMMA.16816.F32.BF16 R16, R16, R14, R8 ;  /* 0x0000000e1010723c */ /* 0x000fe20000041808 */
[----:B------:R-:W-:-:S06]  /*17b0*/  LEA R13, R24, UR14, 0x1 ;  /* 0x0000000e180d7c11 */ /* 0x000fcc000f8e08ff */
[----:B------:R-:W-:Y:S01]  /*17c0*/  IMAD.U32 R9, RZ, RZ, UR12 ;  /* 0x0000000cff097e24 */ /* 0x000fe2000f8e00ff */
[----:B------:R-:W-:Y:S01]  /*17d0*/  LEA R11, R25, UR14, 0x1 ;  /* 0x0000000e190b7c11 */ /* 0x000fe2000f8e08ff */
[----:B------:R-:W-:Y:S01]  /*17e0*/  ULEA UR14, UR4, UR11, 0xd ;  /* 0x0000000b040e7291 */ /* 0x000fe2000f8e683f */
[----:B------:R-:W-:Y:S01]  /*17f0*/  LEA R8, R22, UR15, 0x1 ;  /* 0x0000000f16087c11 */ /* 0x000fe2000f8e08ff */
[----:B------:R-:W-:Y:S01]  /*1800*/  IMAD R9, R9, 0x400, R26 ;  /* 0x0000040009097824 */ /* 0x000fe200078e021a */
[----:B------:R-:W-:Y:S03]  /*1810*/  BAR.SYNC.DEFER_BLOCKING 0x0 ;  /* 0x0000000000007b1d */ /* 0x000fe60000010000 */
[----:B------:R-:W-:-:S03]  /*1820*/  LEA R12, R0, UR14, 0x1 ;  /* 0x0000000e000c7c11 */ /* 0x000fc6000f8e08ff */
[----:B------:R-:W-:Y:S01]  /*1830*/  @!PT LDS RZ, [RZ] ;  /* 0x00000000fffff984 */ /* 0x000fe20000000800 */
[----:B------:R-:W-:Y:S01]  /*1840*/  @!PT LDS RZ, [RZ] ;  /* 0x00000000fffff984 */ /* 0x000fe20000000800 */
[----:B------:R-:W-:Y:S01]  /*1850*/  @!PT LDS RZ, [RZ] ;  /* 0x00000000fffff984 */ /* 0x000fe20000000800 */
[----:B------:R2:W-:Y:S04]  /*1860*/  LDGSTS.E [R9], desc[UR16][R32.64+0x140], !P0 ;  /* 0x0000014020097fae */ /* 0x0005e8000c121850 */
[----:B------:R-:W0:Y:S04]  /*1870*/  LDGDEPBAR ;  /* 0x00000000000079af */ /* 0x000e280000000000 */
[----:B------:R3:W-:Y:S04]  /*1880*/  LDGSTS.E.BYPASS.128 [R11], desc[UR16][R34.64+0x140], !P0 ;  /* 0x00000140220b7fae */ /* 0x0007e8000c101c50 */
[----:B------:R4:W-:Y:S01]  /*1890*/  LDGSTS.E.BYPASS.128 [R13], desc[UR16][R36.64+0x140], !P0 ;  /* 0x00000140240d7fae */ /* 0x0009e2000c101c50 */
[----:B------:R-:W-:-:S02]  /*18a0*/  IADD3 R31, P0, R36, 0x180, RZ ;  /* 0x00000180241f7810 */ /* 0x000fc40007f1e0ff */
[----:B--2---:R-:W-:Y:S01]  /*18b0*/  IADD3 R32, P2, R32, 0x180, RZ ;  /* 0x0000018020207810 */ /* 0x004fe20007f5e0ff */
[----:B------:R-:W0:Y:S01]  /*18c0*/  LDGDEPBAR ;  /* 0x00000000000079af */ /* 0x000e220000000000 */
[----:B---3--:R-:W-:-:S03]  /*18d0*/  IADD3 R34, P1, R34, 0x180, RZ ;  /* 0x0000018022227810 */ /* 0x008fc60007f3e0ff */
[----:B------:R-:W-:Y:S02]  /*18e0*/  IMAD.X R33, RZ, RZ, R33, P2 ;  /* 0x000000ffff217224 */ /* 0x000fe400010e0621 */
[----:B----4-:R-:W-:Y:S01]  /*18f0*/  IMAD.X R37, RZ, RZ, R37, P0 ;  /* 0x000000ffff257224 */ /* 0x010fe200000e0625 */
[----:B------:R-:W-:Y:S01]  /*1900*/  PLOP3.LUT P0, PT, PT, PT, UP1, 0x80, 0x0 ;  /* 0x000000000000781c */ /* 0x000fe20003f0f018 */
[----:B------:R-:W-:Y:S01]  /*1910*/  IMAD.X R35, RZ, RZ, R35, P1 ;  /* 0x000000ffff237224 */ /* 0x000fe200008e0623 */
[----:B------:R-:W-:-:S04]  /*1920*/  DEPBAR.LE SB0, 0x4 ;  /* 0x000081000000791a */ /* 0x000fc80000000000 */
[----:B------:R-:W-:Y:S06]  /*1930*/  BAR.SYNC.DEFER_BLOCKING 0x0 ;  /* 0x0000000000007b1d */ /* 0x000fec0000010000 */
[----:B------:R-:W2:Y:S04]  /*1940*/  LDSM.16.M88.4 R8, [R8] ;  /* 0x000000000808783b */ /* 0x000ea80000000200 */
[----:B------:R-:W3:Y:S01]  /*1950*/  LDSM.16.M88.4 R12, [R12] ;  /* 0x000000000c0c783b */ /* 0x000ee20000000200 */
[----:B------:R-:W-:Y:S05]  /*1960*/  @!P0 BRA `(.L_x_0) ;  /* 0xfffffff000308947 */ /* 0x000fea000383ffff */
[----:B------:R-:W-:Y:S01]  /*1970*/  IABS R0, UR18 ;  /* 0x0000001200007c13 */ /* 0x000fe20008000000 */
[----:B------:R-:W-:Y:S01]  /*1980*/  UISETP.GE.AND UP2, UPT, UR18, URZ, UPT ;  /* 0x0000003f1200728c */ /* 0x000fe2000bf46270 */
[----:B------:R-:W-:-:S04]  /*1990*/  DEPBAR.LE SB0, 0x0 ;  /* 0x000080000000791a */ /* 0x000fc80000000000 */
[----:B------:R-:W-:Y:S01]  /*19a0*/  R2UR UR4, R0 ;  /* 0x00000000000472ca */ /* 0x000fe200000e0000 */
[----:B--2---:R-:W-:Y:S01]  /*19b0*/  IMAD.U32 R9, RZ, RZ, UR9 ;  /* 0x00000009ff097e24 */ /* 0x004fe2000f8e00ff */
[----:B------:R-:W-:Y:S01]  /*19c0*/  LOP3.LUT R29, R20, 0x6, R29, 0xf8, !PT ;  /* 0x00000006141d7812 */ /* 0x000fe200078ef81d */
[----:B------:R-:W-:Y:S01]  /*19d0*/  IMAD.SHL.U32 R0, R21, 0x2, RZ ;  /* 0x0000000215007824 */ /* 0x000fe200078e00ff */
[----:B------:R-:W-:Y:S02]  /*19e0*/  SHF.R.U32.HI R30, RZ, 0x2, R30 ;  /* 0x00000002ff1e7819 */ /* 0x000fe4000001161e */
[----:B------:R-:W-:Y:S02]  /*19f0*/  F2FP.BF16.F32.PACK_AB R4, R5, R4 ;  /* 0x000000040504723e */ /* 0x000fe400000010ff */
[----:B------:R-:W-:Y:S01]  /*1a00*/  F2FP.BF16.F32.PACK_AB R6, R7, R6 ;  /* 0x000000060706723e */ /* 0x000fe200000010ff */
[----:B------:R-:W-:Y:S01]  /*1a10*/  IMAD R29, R30, 0x88, R29 ;  /* 0x000000881e1d7824 */ /* 0x000fe200078e021d */
[----:B------:R-:W-:-:S02]  /*1a20*/  F2FP.BF16.F32.PACK_AB R16, R17, R16 ;  /* 0x000000101110723e */ /* 0x000fc400000010ff */
[----:B------:R-:W-:Y:S01]  /*1a30*/  F2FP.BF16.F32.PACK_AB R18, R19, R18 ;  /* 0x000000121312723e */ /* 0x000fe200000010ff */
[----:B------:R-:W-:Y:S01]  /*1a40*/  UIMAD.WIDE.U32 UR12, UR7, UR4, URZ ;  /* 0x00000004070c72a5 */ /* 0x000fe2000f8e003f */
[----:B------:R-:W-:Y:S01]  /*1a50*/  LEA R29, R29, UR10, 0x1 ;  /* 0x0000000a1d1d7c11 */ /* 0x000fe2000f8e08ff */
[----:B------:R-:W-:Y:S01]  /*1a60*/  BAR.SYNC.DEFER_BLOCKING 0x0 ;  /* 0x0000000000007b1d */ /* 0x000fe20000010000 */
[----:B------:R-:W-:Y:S01]  /*1a70*/  LOP3.LUT R9, R9, 0x78, R28, 0xf8, !PT ;  /* 0x0000007809097812 */ /* 0x000fe200078ef81c */
[----:B------:R-:W-:Y:S01]  /*1a80*/  UIMAD UR5, UR13, UR5, UR4 ;  /* 0x000000050d0572a4 */ /* 0x000fe2000f8e0204 */
[----:B------:R-:W-:Y:S02]  /*1a90*/  LOP3.LUT R23, R0, R23, RZ, 0xfc, !PT ;  /* 0x0000001700177212 */ /* 0x000fe400078efcff */
[----:B------:R-:W-:Y:S01]  /*1aa0*/  LOP3.LUT R0, R28, 0x78, RZ, 0xc0, !PT ;  /* 0x000000781c007812 */ /* 0x000fe200078ec0ff */
[----:B------:R-:W-:-:S04]  /*1ab0*/  UISETP.GT.U32.AND UP1, UPT, UR19, UR5, UPT ;  /* 0x000000051300728c */ /* 0x000fc8000bf24070 */
[----:B------:R-:W-:-:S05]  /*1ac0*/  IMAD R0, R23, 0x88, R0 ;  /* 0x0000008817007824 */ /* 0x000fca00078e0200 */
[----:B------:R-:W-:Y:S02]  /*1ad0*/  LEA R0, R0, UR10, 0x1 ;  /* 0x0000000a00007c11 */ /* 0x000fe4000f8e08ff */
[----:B------:R-:W-:-:S04]  /*1ae0*/  @!UP1 UIADD3 UR5, UR5, -UR19, URZ ;  /* 0x8000001305059290 */ /* 0x000fc8000fffe03f */
[----:B------:R-:W-:Y:S01]  /*1af0*/  UISETP.GT.U32.AND UP1, UPT, UR19, UR5, UPT ;  /* 0x000000051300728c */ /* 0x000fe2000bf24070 */
[----:B------:R2:W-:Y:S04]  /*1b00*/  STS [R29], R4 ;  /* 0x000000041d007388 */ /* 0x0005e80000000800 */
[----:B------:R2:W-:Y:S06]  /*1b10*/  STS [R29+0x880], R6 ;  /* 0x000880061d007388 */ /* 0x0005ec0000000800 */
[----:B------:R-:W-:Y:S01]  /*1b20*/  @!UP1 UIADD3 UR5, UR5, -UR19, URZ ;  /* 0x8000001305059290 */ /* 0x000fe2000fffe03f */
[----:B------:R2:W-:Y:S03]  /*1b30*/  STS [R29+0x80], R16 ;  /* 0x000080101d007388 */ /* 0x0005e60000000800 */
[----:B------:R-:W-:Y:S01]  /*1b40*/  @!UP2 UIADD3 UR5, -UR5, URZ, URZ ;  /* 0x0000003f0505a290 */ /* 0x000fe2000fffe13f */
[----:B------:R2:W-:Y:S03]  /*1b50*/  STS [R29+0x900], R18 ;  /* 0x000900121d007388 */ /* 0x0005e60000000800 */
[----:B------:R-:W-:-:S04]  /*1b60*/  USEL UR5, UR8, UR5, !UP0 ;  /* 0x0000000508057287 */ /* 0x000fc8000c000000 */
[----:B------:R-:W-:-:S04]  /*1b70*/  ULEA UR5, UR6, UR5, 0x3 ;  /* 0x0000000506057291 */ /* 0x000fc8000f8e183f */
[----:B------:R-:W-:-:S06]  /*1b80*/  USHF.L.U32 UR5, UR5, 0x4, URZ ;  /* 0x0000000405057899 */ /* 0x000fcc000800063f */
[----:B------:R-:W-:Y:S01]  /*1b90*/  LOP3.LUT R27, R27, UR5, RZ, 0xfc, !PT ;  /* 0x000000051b1b7c12 */ /* 0x000fe2000f8efcff */
[----:B------:R-:W-:Y:S03]  /*1ba0*/  BAR.SYNC.DEFER_BLOCKING 0x0 ;  /* 0x0000000000007b1d */ /* 0x000fe60000010000 */
[----:B------:R-:W-:-:S04]  /*1bb0*/  ISETP.GE.AND P0, PT, R27, 0x1, PT ;  /* 0x000000011b00780c */ /* 0x000fc80003f06270 */
[----:B------:R-:W-:-:S13]  /*1bc0*/  ISETP.LT.AND P0, PT, R9, 0x1800, !P0 ;  /* 0x000018000900780c */ /* 0x000fda0004701270 */
[----:B--2---:R-:W-:Y:S05]  /*1bd0*/  @!P0 EXIT ;  /* 0x000000000000894d */ /* 0x004fea0003800000 */
[----:B------:R-:W1:Y:S01]  /*1be0*/  LDS.128 R4, [R0] ;  /* 0x0000000000047984 */ /* 0x000e620000000c00 */
[----:B------:R-:W2:Y:S02]  /*1bf0*/  LDC.64 R2, c[0x0][0x220] ;  /* 0x00008800ff027b82 */ /* 0x000ea40000000a00 */
[----:B--2---:R-:W-:-:S05]  /*1c00*/  IMAD.WIDE R2, R9, 0x2, R2 ;  /* 0x0000000209027825 */ /* 0x004fca00078e0202 */
[----:B-1----:R-:W-:Y:S01]  /*1c10*/  STG.E.128 desc[UR16][R2.64], R4 ;  /* 0x0000000402007986 */ /* 0x002fe2000c101d10 */
[----:B------:R-:W-:Y:S05]  /*1c20*/  EXIT ;  /* 0x000000000000794d */ /* 0x000fea0003800000 */
.L_x_1:
[----:B------:R-:W-:-:S00]  /*1c30*/  BRA `(.L_x_1) ;  /* 0xfffffffc00fc7947 */ /* 0x000fc0000383ffff */
[----:B------:R-:W-:-:S00]  /*1c40*/  NOP ;  /* 0x0000000000007918 */ /* 0x000fc00000000000 */
        /* <DEDUP_REMOVED lines=11> */
.L_x_2:


//--------------------- .nv.shared.triton_mm      --------------------------
	.section	.nv.shared.triton_mm,"aw",@nobits
	.sectionflags	@""
	.align	16
	.zero		1024


//--------------------- .nv.constant0.triton_mm   --------------------------
	.section	.nv.constant0.triton_mm,"a",@progbits
	.sectionflags	@""
	.align	4
.nv.constant0.triton_mm:
	.zero		552
